//
// Generated by NVIDIA NVVM Compiler
//
// Compiler Build ID: CL-36424714
// Cuda compilation tools, release 13.0, V13.0.88
// Based on NVVM 20.0.0
//

.version 9.0
.target sm_100
.address_size 64

	// .globl	_Z10checkIndexv
.extern .func  (.param .b32 func_retval0) vprintf
(
	.param .b64 vprintf_param_0,
	.param .b64 vprintf_param_1
)
;
.global .align 1 .b8 $str[49] = {72, 101, 108, 108, 111, 44, 32, 73, 39, 109, 32, 116, 104, 114, 101, 97, 100, 32, 110, 117, 109, 32, 37, 100, 44, 32, 116, 104, 101, 32, 37, 100, 32, 116, 104, 32, 102, 105, 98, 32, 110, 117, 109, 98, 101, 114, 32, 10};

.visible .entry _Z10checkIndexv()
{
	.local .align 8 .b8 	__local_depot0[8];
	.reg .b64 	%SP;
	.reg .b64 	%SPL;
	.reg .pred 	%p<4>;
	.reg .b32 	%r<29>;
	.reg .b64 	%rd<5>;

	mov.u64 	%SPL, __local_depot0;
	cvta.local.u64 	%SP, %SPL;
	mov.u32 	%r11, %ctaid.y;
	mov.u32 	%r12, %nctaid.x;
	mov.u32 	%r13, %ctaid.x;
	mad.lo.s32 	%r14, %r11, %r12, %r13;
	mov.u32 	%r15, %ntid.x;
	mov.u32 	%r16, %ntid.y;
	mov.u32 	%r17, %tid.y;
	mov.u32 	%r18, %tid.x;
	mad.lo.s32 	%r19, %r14, %r16, %r17;
	mad.lo.s32 	%r1, %r19, %r15, %r18;
	setp.lt.s32 	%p1, %r1, 1;
	mov.b32 	%r28, 1;
	mov.b32 	%r27, 0;
	@%p1 bra 	$L__BB0_3;
	mov.b32 	%r26, 0;
	mov.b32 	%r28, 1;
	mov.u32 	%r27, %r28;
$L__BB0_2:
	mov.u32 	%r4, %r27;
	add.s32 	%r27, %r26, %r4;
	add.s32 	%r28, %r28, 1;
	setp.lt.s32 	%p2, %r27, %r1;
	mov.u32 	%r26, %r4;
	@%p2 bra 	$L__BB0_2;
$L__BB0_3:
	setp.ne.s32 	%p3, %r1, %r27;
	@%p3 bra 	$L__BB0_5;
	add.u64 	%rd1, %SP, 0;
	add.u64 	%rd2, %SPL, 0;
	st.local.v2.u32 	[%rd2], {%r1, %r28};
	mov.u64 	%rd3, $str;
	cvta.global.u64 	%rd4, %rd3;
	{ // callseq 0, 0
	.param .b64 param0;
	st.param.b64 	[param0], %rd4;
	.param .b64 param1;
	st.param.b64 	[param1], %rd1;
	.param .b32 retval0;
	call.uni (retval0), 
	vprintf, 
	(
	param0, 
	param1
	);
	ld.param.b32 	%r22, [retval0];
	} // callseq 0
$L__BB0_5:
	ret;

}


// ===== COMPILED SASS (sm_100) =====

	.target	sm_100

	.elftype	@"ET_EXEC"


//--------------------- .note.nv.tkinfo           --------------------------
	.section	.note.nv.tkinfo,"",@"SHT_NOTE"
	.sectionflags	@"SHF_NOTE_NV_TKINFO"
	.tkinfo
        /*0018*/ 	.word	0x00000002
        /*0030*/ 	.string	""
        /*0030*/ 	.string	"ptxas"
        /*0030*/ 	.string	"Cuda compilation tools, release 13.0, V13.0.88"
        /*0030*/ 	.string	"Build cuda_13.0.r13.0/compiler.36424714_0"
        /*0030*/ 	.string	"-arch sm_100 -m 64 "



//--------------------- .note.nv.cuinfo           --------------------------
	.section	.note.nv.cuinfo,"",@"SHT_NOTE"
	.sectionflags	@"SHF_NOTE_NV_CUINFO"
        /*0018*/ 	.short	0x0002
        /*001a*/ 	.short	0x0064
        /*001c*/ 	.short	0x0082
	.zero		2


//--------------------- .nv.info                  --------------------------
	.section	.nv.info,"",@"SHT_CUDA_INFO"
	.align	4


	//----- nvinfo : EIATTR_REGCOUNT
	.align		4
        /*0000*/ 	.byte	0x04, 0x2f
        /*0002*/ 	.short	(.L_2 - .L_1)
	.align		4
.L_1:
        /*0004*/ 	.word	index@(_Z10checkIndexv)
        /*0008*/ 	.word	0x00000018


	//----- nvinfo : EIATTR_FRAME_SIZE
	.align		4
.L_2:
        /*000c*/ 	.byte	0x04, 0x11
        /*000e*/ 	.short	(.L_4 - .L_3)
	.align		4
.L_3:
        /*0010*/ 	.word	index@(_Z10checkIndexv)
        /*0014*/ 	.word	0x00000008


	//----- nvinfo : EIATTR_MIN_STACK_SIZE
	.align		4
.L_4:
        /*0018*/ 	.byte	0x04, 0x12
        /*001a*/ 	.short	(.L_6 - .L_5)
	.align		4
.L_5:
        /*001c*/ 	.word	index@(_Z10checkIndexv)
        /*0020*/ 	.word	0x00000008
.L_6:


//--------------------- .nv.compat                --------------------------
	.section	.nv.compat,"",@"SHT_CUDA_COMPAT_INFO"
	.align	4
        /*0000*/ 	.byte	0x02, 0x09, 0x00, 0x00, 0x02, 0x02, 0x01, 0x00, 0x02, 0x05, 0x05, 0x00, 0x03, 0x07, 0x01, 0x01
        /*0010*/ 	.byte	0x02, 0x03, 0x00, 0x00, 0x02, 0x06, 0x01, 0x00, 0x04, 0x0b, 0x08, 0x00, 0x09, 0x00, 0x00, 0x00
        /*0020*/ 	.byte	0x00, 0x00, 0x00, 0x00


//--------------------- .nv.info._Z10checkIndexv  --------------------------
	.section	.nv.info._Z10checkIndexv,"",@"SHT_CUDA_INFO"
	.sectionflags	@""
	.align	4


	//----- nvinfo : EIATTR_CUDA_API_VERSION
	.align		4
        /*0000*/ 	.byte	0x04, 0x37
        /*0002*/ 	.short	(.L_8 - .L_7)
.L_7:
        /*0004*/ 	.word	0x00000082


	//----- nvinfo : EIATTR_SPARSE_MMA_MASK
	.align		4
.L_8:
        /*0008*/ 	.byte	0x03, 0x50
        /*000a*/ 	.short	0x0000


	//----- nvinfo : EIATTR_MAXREG_COUNT
	.align		4
        /*000c*/ 	.byte	0x03, 0x1b
        /*000e*/ 	.short	0x00ff


	//----- nvinfo : EIATTR_EXTERNS
	.align		4
        /*0010*/ 	.byte	0x04, 0x0f
        /*0012*/ 	.short	(.L_10 - .L_9)


	//   ....[0]....
	.align		4
.L_9:
        /*0014*/ 	.word	index@(vprintf)


	//----- nvinfo : EIATTR_MERCURY_ISA_VERSION
	.align		4
.L_10:
        /*0018*/ 	.byte	0x03, 0x5f
        /*001a*/ 	.short	0x0101


	//----- nvinfo : EIATTR_VRC_CTA_INIT_COUNT
	.align		4
        /*001c*/ 	.byte	0x02, 0x4a
	.zero		1
	.zero		1


	//----- nvinfo : EIATTR_SYSCALL_OFFSETS
	.align		4
        /*0020*/ 	.byte	0x04, 0x46
        /*0022*/ 	.short	(.L_12 - .L_11)


	//   ....[0]....
.L_11:
        /*0024*/ 	.word	0x00000280


	//----- nvinfo : EIATTR_EXIT_INSTR_OFFSETS
	.align		4
.L_12:
        /*0028*/ 	.byte	0x04, 0x1c
        /*002a*/ 	.short	(.L_14 - .L_13)


	//   ....[0]....
.L_13:
        /*002c*/ 	.word	0x00000200


	//   ....[1]....
        /*0030*/ 	.word	0x00000290


	//----- nvinfo : EIATTR_CRS_STACK_SIZE
	.align		4
.L_14:
        /*0034*/ 	.byte	0x04, 0x1e
        /*0036*/ 	.short	(.L_16 - .L_15)
.L_15:
        /*0038*/ 	.word	0x00000000


	//----- nvinfo : EIATTR_SW_WAR
	.align		4
.L_16:
        /*003c*/ 	.byte	0x04, 0x36
        /*003e*/ 	.short	(.L_18 - .L_17)
.L_17:
        /*0040*/ 	.word	0x00000008
.L_18:


//--------------------- .nv.callgraph             --------------------------
	.section	.nv.callgraph,"",@"SHT_CUDA_CALLGRAPH"
	.align	4
	.sectionentsize	8
	.align		4
        /*0000*/ 	.word	0x00000000
	.align		4
        /*0004*/ 	.word	0xffffffff
	.align		4
        /*0008*/ 	.word	index@(_Z10checkIndexv)
	.align		4
        /*000c*/ 	.word	index@(vprintf)
	.align		4
        /*0010*/ 	.word	0x00000000
	.align		4
        /*0014*/ 	.word	0xfffffffe
	.align		4
        /*0018*/ 	.word	0x00000000
	.align		4
        /*001c*/ 	.word	0xfffffffd
	.align		4
        /*0020*/ 	.word	0x00000000
	.align		4
        /*0024*/ 	.word	0xfffffffc


//--------------------- .nv.constant4             --------------------------
	.section	.nv.constant4,"a",@progbits
	.align	8
	.align		8
.nv.constant4:
        /*0000*/ 	.dword	vprintf
	.align		8
        /*0008*/ 	.dword	$str


//--------------------- .text._Z10checkIndexv     --------------------------
	.section	.text._Z10checkIndexv,"ax",@progbits
	.align	128
        .global         _Z10checkIndexv
        .type           _Z10checkIndexv,@function
        .size           _Z10checkIndexv,(.L_x_5 - _Z10checkIndexv)
        .other          _Z10checkIndexv,@"STO_CUDA_ENTRY STV_DEFAULT"
_Z10checkIndexv:
.text._Z10checkIndexv:
[----:B------:R-:W0:Y:S01]  /*0000*/  LDC R1, c[0x0][0x37c] ;  /* 0x0000df00ff017b82 */ /* 0x000e220000000800 */
[----:B------:R-:W1:Y:S07]  /*0010*/  S2R R3, SR_TID.Y ;  /* 0x0000000000037919 */ /* 0x000e6e0000002200 */
[----:B------:R-:W-:Y:S01]  /*0020*/  S2UR UR4, SR_CTAID.Y ;  /* 0x00000000000479c3 */ /* 0x000fe20000002600 */
[----:B------:R-:W2:Y:S01]  /*0030*/  LDCU UR7, c[0x0][0x2fc] ;  /* 0x00005f80ff0777ac */ /* 0x000ea20008000800 */
[----:B0-----:R-:W-:Y:S01]  /*0040*/  VIADD R1, R1, 0xfffffff8 ;  /* 0xfffffff801017836 */ /* 0x001fe20000000000 */
[----:B------:R-:W0:Y:S01]  /*0050*/  S2R R5, SR_TID.X ;  /* 0x0000000000057919 */ /* 0x000e220000002100 */
[----:B------:R-:W-:Y:S01]  /*0060*/  BSSY.RECONVERGENT B0, `(.L_x_0) ;  /* 0x0000018000007945 */ /* 0x000fe20003800200 */
[----:B------:R-:W3:Y:S03]  /*0070*/  LDCU UR5, c[0x0][0x370] ;  /* 0x00006e00ff0577ac */ /* 0x000ee60008000800 */
[----:B------:R-:W3:Y:S01]  /*0080*/  S2UR UR6, SR_CTAID.X ;  /* 0x00000000000679c3 */ /* 0x000ee20000002500 */
[----:B------:R-:W0:Y:S07]  /*0090*/  LDCU UR8, c[0x0][0x360] ;  /* 0x00006c00ff0877ac */ /* 0x000e2e0008000800 */
[----:B------:R-:W1:Y:S01]  /*00a0*/  LDC R2, c[0x0][0x364] ;  /* 0x0000d900ff027b82 */ /* 0x000e620000000800 */
[----:B---3--:R-:W-:Y:S01]  /*00b0*/  UIMAD UR4, UR4, UR5, UR6 ;  /* 0x00000005040472a4 */ /* 0x008fe2000f8e0206 */
[----:B------:R-:W3:Y:S05]  /*00c0*/  LDCU UR5, c[0x0][0x2f8] ;  /* 0x00005f00ff0577ac */ /* 0x000eea0008000800 */
[----:B-1----:R-:W-:-:S02]  /*00d0*/  IMAD R2, R2, UR4, R3 ;  /* 0x0000000402027c24 */ /* 0x002fc4000f8e0203 */
[----:B------:R-:W-:Y:S02]  /*00e0*/  HFMA2 R3, -RZ, RZ, 0, 5.9604644775390625e-08 ;  /* 0x00000001ff037431 */ /* 0x000fe400000001ff */
[----:B0-----:R-:W-:Y:S02]  /*00f0*/  IMAD R2, R2, UR8, R5 ;  /* 0x0000000802027c24 */ /* 0x001fe4000f8e0205 */
[----:B------:R-:W-:-:S03]  /*0100*/  IMAD.MOV.U32 R5, RZ, RZ, RZ ;  /* 0x000000ffff057224 */ /* 0x000fc600078e00ff */
[----:B------:R-:W-:Y:S02]  /*0110*/  ISETP.GE.AND P0, PT, R2, 0x1, PT ;  /* 0x000000010200780c */ /* 0x000fe40003f06270 */
[----:B---3--:R-:W-:-:S05]  /*0120*/  IADD3 R6, P1, PT, R1, UR5, RZ ;  /* 0x0000000501067c10 */ /* 0x008fca000ff3e0ff */
[----:B--2---:R-:W-:-:S06]  /*0130*/  IMAD.X R7, RZ, RZ, UR7, P1 ;  /* 0x00000007ff077e24 */ /* 0x004fcc00088e06ff */
[----:B------:R-:W-:Y:S05]  /*0140*/  @!P0 BRA `(.L_x_1) ;  /* 0x0000000000248947 */ /* 0x000fea0003800000 */
[----:B------:R-:W-:Y:S01]  /*0150*/  MOV R0, RZ ;  /* 0x000000ff00007202 */ /* 0x000fe20000000f00 */
[----:B------:R-:W-:Y:S01]  /*0160*/  IMAD.MOV.U32 R5, RZ, RZ, 0x1 ;  /* 0x00000001ff057424 */ /* 0x000fe200078e00ff */
[----:B------:R-:W-:-:S07]  /*0170*/  MOV R3, 0x1 ;  /* 0x0000000100037802 */ /* 0x000fce0000000f00 */
.L_x_2:
[----:B------:R-:W-:Y:S01]  /*0180*/  IMAD.MOV.U32 R4, RZ, RZ, R5 ;  /* 0x000000ffff047224 */ /* 0x000fe200078e0005 */
[----:B------:R-:W-:Y:S01]  /*0190*/  IADD3 R5, PT, PT, R0, R5, RZ ;  /* 0x0000000500057210 */ /* 0x000fe20007ffe0ff */
[----:B------:R-:W-:-:S03]  /*01a0*/  VIADD R3, R3, 0x1 ;  /* 0x0000000103037836 */ /* 0x000fc60000000000 */
[----:B------:R-:W-:Y:S02]  /*01b0*/  ISETP.GE.AND P0, PT, R5, R2, PT ;  /* 0x000000020500720c */ /* 0x000fe40003f06270 */
[----:B------:R-:W-:-:S11]  /*01c0*/  MOV R0, R4 ;  /* 0x0000000400007202 */ /* 0x000fd60000000f00 */
[----:B------:R-:W-:Y:S05]  /*01d0*/  @!P0 BRA `(.L_x_2) ;  /* 0xfffffffc00e88947 */ /* 0x000fea000383ffff */
.L_x_1:
[----:B------:R-:W-:Y:S05]  /*01e0*/  BSYNC.RECONVERGENT B0 ;  /* 0x0000000000007941 */ /* 0x000fea0003800200 */
.L_x_0:
[----:B------:R-:W-:-:S13]  /*01f0*/  ISETP.NE.AND P0, PT, R2, R5, PT ;  /* 0x000000050200720c */ /* 0x000fda0003f05270 */
[----:B------:R-:W-:Y:S05]  /*0200*/  @P0 EXIT ;  /* 0x000000000000094d */ /* 0x000fea0003800000 */
[----:B------:R-:W-:Y:S01]  /*0210*/  MOV R0, 0x0 ;  /* 0x0000000000007802 */ /* 0x000fe20000000f00 */
[----:B------:R0:W-:Y:S01]  /*0220*/  STL.64 [R1], R2 ;  /* 0x0000000201007387 */ /* 0x0001e20000100a00 */
[----:B------:R-:W1:Y:S02]  /*0230*/  LDCU.64 UR4, c[0x4][0x8] ;  /* 0x01000100ff0477ac */ /* 0x000e640008000a00 */
[----:B------:R0:W2:Y:S01]  /*0240*/  LDC.64 R8, c[0x4][R0] ;  /* 0x0100000000087b82 */ /* 0x0000a20000000a00 */
[----:B-1----:R-:W-:Y:S01]  /*0250*/  IMAD.U32 R4, RZ, RZ, UR4 ;  /* 0x00000004ff047e24 */ /* 0x002fe2000f8e00ff */
[----:B0-----:R-:W-:-:S07]  /*0260*/  MOV R5, UR5 ;  /* 0x0000000500057c02 */ /* 0x001fce0008000f00 */
[----:B------:R-:W-:-:S07]  /*0270*/  LEPC R20, `(.L_x_3) ;  /* 0x000000001014794e */ /* 0x000fce0000000000 */
[----:B--2---:R-:W-:Y:S05]  /*0280*/  CALL.ABS.NOINC R8 ;  /* 0x0000000008007343 */ /* 0x004fea0003c00000 */
.L_x_3:
[----:B------:R-:W-:Y:S05]  /*0290*/  EXIT ;  /* 0x000000000000794d */ /* 0x000fea0003800000 */
.L_x_4:
[----:B------:R-:W-:-:S00]  /*02a0*/  BRA `(.L_x_4) ;  /* 0xfffffffc00fc7947 */ /* 0x000fc0000383ffff */
[----:B------:R-:W-:-:S00]  /*02b0*/  NOP ;  /* 0x0000000000007918 */ /* 0x000fc00000000000 */
        /* <DEDUP_REMOVED lines=12> */
.L_x_5:


//--------------------- .nv.global.init           --------------------------
	.section	.nv.global.init,"aw",@progbits
.nv.global.init:
	.type		$str,@object
	.size		$str,(.L_0 - $str)
$str:
        /*0000*/ 	.byte	0x48, 0x65, 0x6c, 0x6c, 0x6f, 0x2c, 0x20, 0x49, 0x27, 0x6d, 0x20, 0x74, 0x68, 0x72, 0x65, 0x61
        /*0010*/ 	.byte	0x64, 0x20, 0x6e, 0x75, 0x6d, 0x20, 0x25, 0x64, 0x2c, 0x20, 0x74, 0x68, 0x65, 0x20, 0x25, 0x64
        /*0020*/ 	.byte	0x20, 0x74, 0x68, 0x20, 0x66, 0x69, 0x62, 0x20, 0x6e, 0x75, 0x6d, 0x62, 0x65, 0x72, 0x20, 0x0a
        /*0030*/ 	.byte	0x00
.L_0:


//--------------------- .nv.shared.reserved.0     --------------------------
	.section	.nv.shared.reserved.0,"aw",@nobits
	.weak		__nv_reservedSMEM_offset_0_alias
	.size		__nv_reservedSMEM_offset_0_alias, 0, 64
	.other		__nv_reservedSMEM_offset_0_alias,@"STO_CUDA_RESERVED_SHARED STV_DEFAULT"
__nv_reservedSMEM_offset_0_alias:
	.zero		0
	.zero		64


//--------------------- .nv.constant0._Z10checkIndexv --------------------------
	.section	.nv.constant0._Z10checkIndexv,"a",@progbits
	.sectionflags	@""
	.align	4
.nv.constant0._Z10checkIndexv:
	.zero		896


//--------------------- SYMBOLS --------------------------

	.type		.nv.reservedSmem.offset0,@object
	.size		.nv.reservedSmem.offset0,0x4
	.type		vprintf,@function
